//
// Generated by NVIDIA NVVM Compiler
//
// Compiler Build ID: CL-36424714
// Cuda compilation tools, release 13.0, V13.0.88
// Based on NVVM 20.0.0
//

.version 9.0
.target sm_100
.address_size 64

	// .globl	_Z11SmallKernelPfS_

.visible .entry _Z11SmallKernelPfS_(
	.param .u64 .ptr .align 1 _Z11SmallKernelPfS__param_0,
	.param .u64 .ptr .align 1 _Z11SmallKernelPfS__param_1
)
{
	.reg .b32 	%r<5>;
	.reg .b32 	%f<65>;
	.reg .b64 	%rd<8>;

	ld.param.u64 	%rd1, [_Z11SmallKernelPfS__param_0];
	ld.param.u64 	%rd2, [_Z11SmallKernelPfS__param_1];
	mov.u32 	%r1, %ctaid.x;
	mov.u32 	%r2, %ntid.x;
	mov.u32 	%r3, %tid.x;
	mad.lo.s32 	%r4, %r1, %r2, %r3;
	cvta.to.global.u64 	%rd3, %rd1;
	cvta.to.global.u64 	%rd4, %rd2;
	mul.wide.s32 	%rd5, %r4, 4;
	add.s64 	%rd6, %rd3, %rd5;
	ld.global.f32 	%f1, [%rd6];
	add.f32 	%f2, %f1, %f1;
	add.s64 	%rd7, %rd4, %rd5;
	st.global.f32 	[%rd7], %f2;
	ld.global.f32 	%f3, [%rd6+128];
	add.f32 	%f4, %f3, %f3;
	st.global.f32 	[%rd7+128], %f4;
	ld.global.f32 	%f5, [%rd6+256];
	add.f32 	%f6, %f5, %f5;
	st.global.f32 	[%rd7+256], %f6;
	ld.global.f32 	%f7, [%rd6+384];
	add.f32 	%f8, %f7, %f7;
	st.global.f32 	[%rd7+384], %f8;
	ld.global.f32 	%f9, [%rd6+512];
	add.f32 	%f10, %f9, %f9;
	st.global.f32 	[%rd7+512], %f10;
	ld.global.f32 	%f11, [%rd6+640];
	add.f32 	%f12, %f11, %f11;
	st.global.f32 	[%rd7+640], %f12;
	ld.global.f32 	%f13, [%rd6+768];
	add.f32 	%f14, %f13, %f13;
	st.global.f32 	[%rd7+768], %f14;
	ld.global.f32 	%f15, [%rd6+896];
	add.f32 	%f16, %f15, %f15;
	st.global.f32 	[%rd7+896], %f16;
	ld.global.f32 	%f17, [%rd6+1024];
	add.f32 	%f18, %f17, %f17;
	st.global.f32 	[%rd7+1024], %f18;
	ld.global.f32 	%f19, [%rd6+1152];
	add.f32 	%f20, %f19, %f19;
	st.global.f32 	[%rd7+1152], %f20;
	ld.global.f32 	%f21, [%rd6+1280];
	add.f32 	%f22, %f21, %f21;
	st.global.f32 	[%rd7+1280], %f22;
	ld.global.f32 	%f23, [%rd6+1408];
	add.f32 	%f24, %f23, %f23;
	st.global.f32 	[%rd7+1408], %f24;
	ld.global.f32 	%f25, [%rd6+1536];
	add.f32 	%f26, %f25, %f25;
	st.global.f32 	[%rd7+1536], %f26;
	ld.global.f32 	%f27, [%rd6+1664];
	add.f32 	%f28, %f27, %f27;
	st.global.f32 	[%rd7+1664], %f28;
	ld.global.f32 	%f29, [%rd6+1792];
	add.f32 	%f30, %f29, %f29;
	st.global.f32 	[%rd7+1792], %f30;
	ld.global.f32 	%f31, [%rd6+1920];
	add.f32 	%f32, %f31, %f31;
	st.global.f32 	[%rd7+1920], %f32;
	ld.global.f32 	%f33, [%rd6+2048];
	add.f32 	%f34, %f33, %f33;
	st.global.f32 	[%rd7+2048], %f34;
	ld.global.f32 	%f35, [%rd6+2176];
	add.f32 	%f36, %f35, %f35;
	st.global.f32 	[%rd7+2176], %f36;
	ld.global.f32 	%f37, [%rd6+2304];
	add.f32 	%f38, %f37, %f37;
	st.global.f32 	[%rd7+2304], %f38;
	ld.global.f32 	%f39, [%rd6+2432];
	add.f32 	%f40, %f39, %f39;
	st.global.f32 	[%rd7+2432], %f40;
	ld.global.f32 	%f41, [%rd6+2560];
	add.f32 	%f42, %f41, %f41;
	st.global.f32 	[%rd7+2560], %f42;
	ld.global.f32 	%f43, [%rd6+2688];
	add.f32 	%f44, %f43, %f43;
	st.global.f32 	[%rd7+2688], %f44;
	ld.global.f32 	%f45, [%rd6+2816];
	add.f32 	%f46, %f45, %f45;
	st.global.f32 	[%rd7+2816], %f46;
	ld.global.f32 	%f47, [%rd6+2944];
	add.f32 	%f48, %f47, %f47;
	st.global.f32 	[%rd7+2944], %f48;
	ld.global.f32 	%f49, [%rd6+3072];
	add.f32 	%f50, %f49, %f49;
	st.global.f32 	[%rd7+3072], %f50;
	ld.global.f32 	%f51, [%rd6+3200];
	add.f32 	%f52, %f51, %f51;
	st.global.f32 	[%rd7+3200], %f52;
	ld.global.f32 	%f53, [%rd6+3328];
	add.f32 	%f54, %f53, %f53;
	st.global.f32 	[%rd7+3328], %f54;
	ld.global.f32 	%f55, [%rd6+3456];
	add.f32 	%f56, %f55, %f55;
	st.global.f32 	[%rd7+3456], %f56;
	ld.global.f32 	%f57, [%rd6+3584];
	add.f32 	%f58, %f57, %f57;
	st.global.f32 	[%rd7+3584], %f58;
	ld.global.f32 	%f59, [%rd6+3712];
	add.f32 	%f60, %f59, %f59;
	st.global.f32 	[%rd7+3712], %f60;
	ld.global.f32 	%f61, [%rd6+3840];
	add.f32 	%f62, %f61, %f61;
	st.global.f32 	[%rd7+3840], %f62;
	ld.global.f32 	%f63, [%rd6+3968];
	add.f32 	%f64, %f63, %f63;
	st.global.f32 	[%rd7+3968], %f64;
	ret;

}


// ===== COMPILED SASS (sm_100) =====

	.target	sm_100

	.elftype	@"ET_EXEC"


//--------------------- .note.nv.tkinfo           --------------------------
	.section	.note.nv.tkinfo,"",@"SHT_NOTE"
	.sectionflags	@"SHF_NOTE_NV_TKINFO"
	.tkinfo
        /*0018*/ 	.word	0x00000002
        /*0030*/ 	.string	""
        /*0030*/ 	.string	"ptxas"
        /*0030*/ 	.string	"Cuda compilation tools, release 13.0, V13.0.88"
        /*0030*/ 	.string	"Build cuda_13.0.r13.0/compiler.36424714_0"
        /*0030*/ 	.string	"-arch sm_100 -m 64 "



//--------------------- .note.nv.cuinfo           --------------------------
	.section	.note.nv.cuinfo,"",@"SHT_NOTE"
	.sectionflags	@"SHF_NOTE_NV_CUINFO"
        /*0018*/ 	.short	0x0002
        /*001a*/ 	.short	0x0064
        /*001c*/ 	.short	0x0082
	.zero		2


//--------------------- .nv.info                  --------------------------
	.section	.nv.info,"",@"SHT_CUDA_INFO"
	.align	4


	//----- nvinfo : EIATTR_REGCOUNT
	.align		4
        /*0000*/ 	.byte	0x04, 0x2f
        /*0002*/ 	.short	(.L_1 - .L_0)
	.align		4
.L_0:
        /*0004*/ 	.word	index@(_Z11SmallKernelPfS_)
        /*0008*/ 	.word	0x00000010


	//----- nvinfo : EIATTR_FRAME_SIZE
	.align		4
.L_1:
        /*000c*/ 	.byte	0x04, 0x11
        /*000e*/ 	.short	(.L_3 - .L_2)
	.align		4
.L_2:
        /*0010*/ 	.word	index@(_Z11SmallKernelPfS_)
        /*0014*/ 	.word	0x00000000


	//----- nvinfo : EIATTR_MIN_STACK_SIZE
	.align		4
.L_3:
        /*0018*/ 	.byte	0x04, 0x12
        /*001a*/ 	.short	(.L_5 - .L_4)
	.align		4
.L_4:
        /*001c*/ 	.word	index@(_Z11SmallKernelPfS_)
        /*0020*/ 	.word	0x00000000
.L_5:


//--------------------- .nv.compat                --------------------------
	.section	.nv.compat,"",@"SHT_CUDA_COMPAT_INFO"
	.align	4
        /*0000*/ 	.byte	0x02, 0x09, 0x00, 0x00, 0x02, 0x02, 0x01, 0x00, 0x02, 0x05, 0x05, 0x00, 0x03, 0x07, 0x01, 0x01
        /*0010*/ 	.byte	0x02, 0x03, 0x00, 0x00, 0x02, 0x06, 0x01, 0x00, 0x04, 0x0b, 0x08, 0x00, 0x09, 0x00, 0x00, 0x00
        /*0020*/ 	.byte	0x00, 0x00, 0x00, 0x00


//--------------------- .nv.info._Z11SmallKernelPfS_ --------------------------
	.section	.nv.info._Z11SmallKernelPfS_,"",@"SHT_CUDA_INFO"
	.sectionflags	@""
	.align	4


	//----- nvinfo : EIATTR_CUDA_API_VERSION
	.align		4
        /*0000*/ 	.byte	0x04, 0x37
        /*0002*/ 	.short	(.L_7 - .L_6)
.L_6:
        /*0004*/ 	.word	0x00000082


	//----- nvinfo : EIATTR_KPARAM_INFO
	.align		4
.L_7:
        /*0008*/ 	.byte	0x04, 0x17
        /*000a*/ 	.short	(.L_9 - .L_8)
.L_8:
        /*000c*/ 	.word	0x00000000
        /*0010*/ 	.short	0x0001
        /*0012*/ 	.short	0x0008
        /*0014*/ 	.byte	0x00, 0xf5, 0x21, 0x00


	//----- nvinfo : EIATTR_KPARAM_INFO
	.align		4
.L_9:
        /*0018*/ 	.byte	0x04, 0x17
        /*001a*/ 	.short	(.L_11 - .L_10)
.L_10:
        /*001c*/ 	.word	0x00000000
        /*0020*/ 	.short	0x0000
        /*0022*/ 	.short	0x0000
        /*0024*/ 	.byte	0x00, 0xf5, 0x21, 0x00


	//----- nvinfo : EIATTR_SPARSE_MMA_MASK
	.align		4
.L_11:
        /*0028*/ 	.byte	0x03, 0x50
        /*002a*/ 	.short	0x0000


	//----- nvinfo : EIATTR_MAXREG_COUNT
	.align		4
        /*002c*/ 	.byte	0x03, 0x1b
        /*002e*/ 	.short	0x00ff


	//----- nvinfo : EIATTR_MERCURY_ISA_VERSION
	.align		4
        /*0030*/ 	.byte	0x03, 0x5f
        /*0032*/ 	.short	0x0101


	//----- nvinfo : EIATTR_VRC_CTA_INIT_COUNT
	.align		4
        /*0034*/ 	.byte	0x02, 0x4a
	.zero		1
	.zero		1


	//----- nvinfo : EIATTR_EXIT_INSTR_OFFSETS
	.align		4
        /*0038*/ 	.byte	0x04, 0x1c
        /*003a*/ 	.short	(.L_13 - .L_12)


	//   ....[0]....
.L_12:
        /*003c*/ 	.word	0x000006a0


	//----- nvinfo : EIATTR_CBANK_PARAM_SIZE
	.align		4
.L_13:
        /*0040*/ 	.byte	0x03, 0x19
        /*0042*/ 	.short	0x0010


	//----- nvinfo : EIATTR_PARAM_CBANK
	.align		4
        /*0044*/ 	.byte	0x04, 0x0a
        /*0046*/ 	.short	(.L_15 - .L_14)
	.align		4
.L_14:
        /*0048*/ 	.word	index@(.nv.constant0._Z11SmallKernelPfS_)
        /*004c*/ 	.short	0x0380
        /*004e*/ 	.short	0x0010


	//----- nvinfo : EIATTR_SW_WAR
	.align		4
.L_15:
        /*0050*/ 	.byte	0x04, 0x36
        /*0052*/ 	.short	(.L_17 - .L_16)
.L_16:
        /*0054*/ 	.word	0x00000008
.L_17:


//--------------------- .nv.callgraph             --------------------------
	.section	.nv.callgraph,"",@"SHT_CUDA_CALLGRAPH"
	.align	4
	.sectionentsize	8
	.align		4
        /*0000*/ 	.word	0x00000000
	.align		4
        /*0004*/ 	.word	0xffffffff
	.align		4
        /*0008*/ 	.word	0x00000000
	.align		4
        /*000c*/ 	.word	0xfffffffe
	.align		4
        /*0010*/ 	.word	0x00000000
	.align		4
        /*0014*/ 	.word	0xfffffffd
	.align		4
        /*0018*/ 	.word	0x00000000
	.align		4
        /*001c*/ 	.word	0xfffffffc


//--------------------- .text._Z11SmallKernelPfS_ --------------------------
	.section	.text._Z11SmallKernelPfS_,"ax",@progbits
	.align	128
        .global         _Z11SmallKernelPfS_
        .type           _Z11SmallKernelPfS_,@function
        .size           _Z11SmallKernelPfS_,(.L_x_1 - _Z11SmallKernelPfS_)
        .other          _Z11SmallKernelPfS_,@"STO_CUDA_ENTRY STV_DEFAULT"
_Z11SmallKernelPfS_:
.text._Z11SmallKernelPfS_:
[----:B------:R-:W-:Y:S01]  /*0000*/  LDC R1, c[0x0][0x37c] ;  /* 0x0000df00ff017b82 */ /* 0x000fe20000000800 */
[----:B------:R-:W0:Y:S07]  /*0010*/  S2R R0, SR_TID.X ;  /* 0x0000000000007919 */ /* 0x000e2e0000002100 */
[----:B------:R-:W0:Y:S01]  /*0020*/  S2UR UR6, SR_CTAID.X ;  /* 0x00000000000679c3 */ /* 0x000e220000002500 */
[----:B------:R-:W1:Y:S07]  /*0030*/  LDCU.64 UR4, c[0x0][0x358] ;  /* 0x00006b00ff0477ac */ /* 0x000e6e0008000a00 */
[----:B------:R-:W0:Y:S08]  /*0040*/  LDC R7, c[0x0][0x360] ;  /* 0x0000d800ff077b82 */ /* 0x000e300000000800 */
[----:B------:R-:W2:Y:S08]  /*0050*/  LDC.64 R2, c[0x0][0x380] ;  /* 0x0000e000ff027b82 */ /* 0x000eb00000000a00 */
[----:B------:R-:W3:Y:S01]  /*0060*/  LDC.64 R4, c[0x0][0x388] ;  /* 0x0000e200ff047b82 */ /* 0x000ee20000000a00 */
[----:B0-----:R-:W-:-:S04]  /*0070*/  IMAD R7, R7, UR6, R0 ;  /* 0x0000000607077c24 */ /* 0x001fc8000f8e0200 */
[----:B--2---:R-:W-:-:S05]  /*0080*/  IMAD.WIDE R2, R7, 0x4, R2 ;  /* 0x0000000407027825 */ /* 0x004fca00078e0202 */
[----:B-1----:R-:W2:Y:S01]  /*0090*/  LDG.E R0, desc[UR4][R2.64] ;  /* 0x0000000402007981 */ /* 0x002ea2000c1e1900 */
[----:B---3--:R-:W-:-:S04]  /*00a0*/  IMAD.WIDE R4, R7, 0x4, R4 ;  /* 0x0000000407047825 */ /* 0x008fc800078e0204 */
[----:B--2---:R-:W-:-:S05]  /*00b0*/  FADD R7, R0, R0 ;  /* 0x0000000000077221 */ /* 0x004fca0000000000 */
[----:B------:R0:W-:Y:S04]  /*00c0*/  STG.E desc[UR4][R4.64], R7 ;  /* 0x0000000704007986 */ /* 0x0001e8000c101904 */
[----:B------:R-:W2:Y:S02]  /*00d0*/  LDG.E R0, desc[UR4][R2.64+0x80] ;  /* 0x0000800402007981 */ /* 0x000ea4000c1e1900 */
[----:B--2---:R-:W-:-:S05]  /*00e0*/  FADD R9, R0, R0 ;  /* 0x0000000000097221 */ /* 0x004fca0000000000 */
[----:B------:R1:W-:Y:S04]  /*00f0*/  STG.E desc[UR4][R4.64+0x80], R9 ;  /* 0x0000800904007986 */ /* 0x0003e8000c101904 */
[----:B------:R-:W2:Y:S02]  /*0100*/  LDG.E R0, desc[UR4][R2.64+0x100] ;  /* 0x0001000402007981 */ /* 0x000ea4000c1e1900 */
[----:B--2---:R-:W-:-:S05]  /*0110*/  FADD R11, R0, R0 ;  /* 0x00000000000b7221 */ /* 0x004fca0000000000 */
[----:B------:R2:W-:Y:S04]  /*0120*/  STG.E desc[UR4][R4.64+0x100], R11 ;  /* 0x0001000b04007986 */ /* 0x0005e8000c101904 */
[----:B------:R-:W3:Y:S02]  /*0130*/  LDG.E R0, desc[UR4][R2.64+0x180] ;  /* 0x0001800402007981 */ /* 0x000ee4000c1e1900 */
[----:B---3--:R-:W-:-:S05]  /*0140*/  FADD R13, R0, R0 ;  /* 0x00000000000d7221 */ /* 0x008fca0000000000 */
[----:B------:R3:W-:Y:S04]  /*0150*/  STG.E desc[UR4][R4.64+0x180], R13 ;  /* 0x0001800d04007986 */ /* 0x0007e8000c101904 */
[----:B------:R-:W0:Y:S02]  /*0160*/  LDG.E R0, desc[UR4][R2.64+0x200] ;  /* 0x0002000402007981 */ /* 0x000e24000c1e1900 */
[----:B0-----:R-:W-:-:S05]  /*0170*/  FADD R7, R0, R0 ;  /* 0x0000000000077221 */ /* 0x001fca0000000000 */
[----:B------:R0:W-:Y:S04]  /*0180*/  STG.E desc[UR4][R4.64+0x200], R7 ;  /* 0x0002000704007986 */ /* 0x0001e8000c101904 */
[----:B------:R-:W1:Y:S02]  /*0190*/  LDG.E R0, desc[UR4][R2.64+0x280] ;  /* 0x0002800402007981 */ /* 0x000e64000c1e1900 */
[----:B-1----:R-:W-:-:S05]  /*01a0*/  FADD R9, R0, R0 ;  /* 0x0000000000097221 */ /* 0x002fca0000000000 */
        /* <DEDUP_REMOVED lines=69> */
[----:B------:R-:W-:Y:S04]  /*0600*/  STG.E desc[UR4][R4.64+0xe00], R7 ;  /* 0x000e000704007986 */ /* 0x000fe8000c101904 */
[----:B------:R-:W1:Y:S02]  /*0610*/  LDG.E R0, desc[UR4][R2.64+0xe80] ;  /* 0x000e800402007981 */ /* 0x000e64000c1e1900 */
[----:B-1----:R-:W-:-:S05]  /*0620*/  FADD R9, R0, R0 ;  /* 0x0000000000097221 */ /* 0x002fca0000000000 */
[----:B------:R-:W-:Y:S04]  /*0630*/  STG.E desc[UR4][R4.64+0xe80], R9 ;  /* 0x000e800904007986 */ /* 0x000fe8000c101904 */
[----:B------:R-:W2:Y:S02]  /*0640*/  LDG.E R0, desc[UR4][R2.64+0xf00] ;  /* 0x000f000402007981 */ /* 0x000ea4000c1e1900 */
[----:B--2---:R-:W-:-:S05]  /*0650*/  FADD R11, R0, R0 ;  /* 0x00000000000b7221 */ /* 0x004fca0000000000 */
[----:B------:R-:W-:Y:S04]  /*0660*/  STG.E desc[UR4][R4.64+0xf00], R11 ;  /* 0x000f000b04007986 */ /* 0x000fe8000c101904 */
[----:B------:R-:W3:Y:S02]  /*0670*/  LDG.E R0, desc[UR4][R2.64+0xf80] ;  /* 0x000f800402007981 */ /* 0x000ee4000c1e1900 */
[----:B---3--:R-:W-:-:S05]  /*0680*/  FADD R13, R0, R0 ;  /* 0x00000000000d7221 */ /* 0x008fca0000000000 */
[----:B------:R-:W-:Y:S01]  /*0690*/  STG.E desc[UR4][R4.64+0xf80], R13 ;  /* 0x000f800d04007986 */ /* 0x000fe2000c101904 */
[----:B------:R-:W-:Y:S05]  /*06a0*/  EXIT ;  /* 0x000000000000794d */ /* 0x000fea0003800000 */
.L_x_0:
[----:B------:R-:W-:-:S00]  /*06b0*/  BRA `(.L_x_0) ;  /* 0xfffffffc00fc7947 */ /* 0x000fc0000383ffff */
[----:B------:R-:W-:-:S00]  /*06c0*/  NOP ;  /* 0x0000000000007918 */ /* 0x000fc00000000000 */
        /* <DEDUP_REMOVED lines=11> */
.L_x_1:


//--------------------- .nv.shared.reserved.0     --------------------------
	.section	.nv.shared.reserved.0,"aw",@nobits
	.weak		__nv_reservedSMEM_offset_0_alias
	.size		__nv_reservedSMEM_offset_0_alias, 0, 64
	.other		__nv_reservedSMEM_offset_0_alias,@"STO_CUDA_RESERVED_SHARED STV_DEFAULT"
__nv_reservedSMEM_offset_0_alias:
	.zero		0
	.zero		64


//--------------------- .nv.constant0._Z11SmallKernelPfS_ --------------------------
	.section	.nv.constant0._Z11SmallKernelPfS_,"a",@progbits
	.sectionflags	@""
	.align	4
.nv.constant0._Z11SmallKernelPfS_:
	.zero		912


//--------------------- SYMBOLS --------------------------

	.type		.nv.reservedSmem.offset0,@object
	.size		.nv.reservedSmem.offset0,0x4
